	.headerflags	@"EF_CUDA_TEXMODE_UNIFIED EF_CUDA_64BIT_ADDRESS EF_CUDA_ACCELERATORS EF_CUDA_SM90 EF_CUDA_VIRTUAL_SM(EF_CUDA_SM90)"
	.elftype	@"ET_EXEC"


//--------------------- .nv.info                  --------------------------
	.section	.nv.info,"",@"SHT_CUDA_INFO"
	.align	4


	//----- nvinfo : EIATTR_REGCOUNT
	.align		4
        /*0000*/ 	.byte	0x04, 0x2f
        /*0002*/ 	.short	(.L_1 - .L_0)
	.align		4
.L_0:
        /*0004*/ 	.word	index@(triton_poi_fused_div_20)
        /*0008*/ 	.word	0x00000016


	//----- nvinfo : EIATTR_MIN_STACK_SIZE
	.align		4
.L_1:
        /*000c*/ 	.byte	0x04, 0x12
        /*000e*/ 	.short	(.L_3 - .L_2)
	.align		4
.L_2:
        /*0010*/ 	.word	index@(triton_poi_fused_div_20)
        /*0014*/ 	.word	0x00000000


	//----- nvinfo : EIATTR_FRAME_SIZE
	.align		4
.L_3:
        /*0018*/ 	.byte	0x04, 0x11
        /*001a*/ 	.short	(.L_5 - .L_4)
	.align		4
.L_4:
        /*001c*/ 	.word	index@(triton_poi_fused_div_20)
        /*0020*/ 	.word	0x00000000


	//----- nvinfo : EIATTR_MIN_STACK_SIZE
	.align		4
.L_5:
        /*0024*/ 	.byte	0x04, 0x12
        /*0026*/ 	.short	(.L_7 - .L_6)
	.align		4
.L_6:
        /*0028*/ 	.word	index@(triton_poi_fused_div_20)
        /*002c*/ 	.word	0x00000000
.L_7:


//--------------------- .nv.info.triton_poi_fused_div_20 --------------------------
	.section	.nv.info.triton_poi_fused_div_20,"",@"SHT_CUDA_INFO"
	.sectionflags	@""
	.align	4


	//----- nvinfo : EIATTR_CUDA_API_VERSION
	.align		4
        /*0000*/ 	.byte	0x04, 0x37
        /*0002*/ 	.short	(.L_9 - .L_8)
.L_8:
        /*0004*/ 	.word	0x0000007c


	//----- nvinfo : EIATTR_KPARAM_INFO
	.align		4
.L_9:
        /*0008*/ 	.byte	0x04, 0x17
        /*000a*/ 	.short	(.L_11 - .L_10)
.L_10:
        /*000c*/ 	.word	0x00000000
        /*0010*/ 	.short	0x0004
        /*0012*/ 	.short	0x0020
        /*0014*/ 	.byte	0x00, 0xf0, 0x11, 0x00


	//----- nvinfo : EIATTR_KPARAM_INFO
	.align		4
.L_11:
        /*0018*/ 	.byte	0x04, 0x17
        /*001a*/ 	.short	(.L_13 - .L_12)
.L_12:
        /*001c*/ 	.word	0x00000000
        /*0020*/ 	.short	0x0003
        /*0022*/ 	.short	0x0018
        /*0024*/ 	.byte	0x00, 0xf4, 0x21, 0x00


	//----- nvinfo : EIATTR_KPARAM_INFO
	.align		4
.L_13:
        /*0028*/ 	.byte	0x04, 0x17
        /*002a*/ 	.short	(.L_15 - .L_14)
.L_14:
        /*002c*/ 	.word	0x00000000
        /*0030*/ 	.short	0x0002
        /*0032*/ 	.short	0x0010
        /*0034*/ 	.byte	0x00, 0xf4, 0x21, 0x00


	//----- nvinfo : EIATTR_KPARAM_INFO
	.align		4
.L_15:
        /*0038*/ 	.byte	0x04, 0x17
        /*003a*/ 	.short	(.L_17 - .L_16)
.L_16:
        /*003c*/ 	.word	0x00000000
        /*0040*/ 	.short	0x0001
        /*0042*/ 	.short	0x0008
        /*0044*/ 	.byte	0x00, 0xf4, 0x21, 0x00


	//----- nvinfo : EIATTR_KPARAM_INFO
	.align		4
.L_17:
        /*0048*/ 	.byte	0x04, 0x17
        /*004a*/ 	.short	(.L_19 - .L_18)
.L_18:
        /*004c*/ 	.word	0x00000000
        /*0050*/ 	.short	0x0000
        /*0052*/ 	.short	0x0000
        /*0054*/ 	.byte	0x00, 0xf4, 0x21, 0x00


	//----- nvinfo : EIATTR_SPARSE_MMA_MASK
	.align		4
.L_19:
        /*0058*/ 	.byte	0x03, 0x50
        /*005a*/ 	.short	0x0000


	//----- nvinfo : EIATTR_MAXREG_COUNT
	.align		4
        /*005c*/ 	.byte	0x03, 0x1b
        /*005e*/ 	.short	0x00ff


	//----- nvinfo : EIATTR_EXIT_INSTR_OFFSETS
	.align		4
        /*0060*/ 	.byte	0x04, 0x1c
        /*0062*/ 	.short	(.L_21 - .L_20)


	//   ....[0]....
.L_20:
        /*0064*/ 	.word	0x00000320


	//----- nvinfo : EIATTR_REQNTID
	.align		4
.L_21:
        /*0068*/ 	.byte	0x04, 0x10
        /*006a*/ 	.short	(.L_23 - .L_22)
.L_22:
        /*006c*/ 	.word	0x00000080
        /*0070*/ 	.word	0x00000001
        /*0074*/ 	.word	0x00000001


	//----- nvinfo : EIATTR_CBANK_PARAM_SIZE
	.align		4
.L_23:
        /*0078*/ 	.byte	0x03, 0x19
        /*007a*/ 	.short	0x0024


	//----- nvinfo : EIATTR_PARAM_CBANK
	.align		4
        /*007c*/ 	.byte	0x04, 0x0a
        /*007e*/ 	.short	(.L_25 - .L_24)
	.align		4
.L_24:
        /*0080*/ 	.word	index@(.nv.constant0.triton_poi_fused_div_20)
        /*0084*/ 	.short	0x0210
        /*0086*/ 	.short	0x0024


	//----- nvinfo : EIATTR_SW_WAR
	.align		4
.L_25:
        /*0088*/ 	.byte	0x04, 0x36
        /*008a*/ 	.short	(.L_27 - .L_26)
.L_26:
        /*008c*/ 	.word	0x00000008
.L_27:


//--------------------- .nv.callgraph             --------------------------
	.section	.nv.callgraph,"",@"SHT_CUDA_CALLGRAPH"
	.align	4
	.sectionentsize	8
	.align		4
        /*0000*/ 	.word	0x00000000
	.align		4
        /*0004*/ 	.word	0xffffffff
	.align		4
        /*0008*/ 	.word	0x00000000
	.align		4
        /*000c*/ 	.word	0xfffffffe
	.align		4
        /*0010*/ 	.word	0x00000000
	.align		4
        /*0014*/ 	.word	0xfffffffd
	.align		4
        /*0018*/ 	.word	0x00000000
	.align		4
        /*001c*/ 	.word	0xfffffffc


//--------------------- .text.triton_poi_fused_div_20 --------------------------
	.section	.text.triton_poi_fused_div_20,"ax",@progbits
	.align	128
        .global         triton_poi_fused_div_20
        .type           triton_poi_fused_div_20,@function
        .size           triton_poi_fused_div_20,(.L_x_1 - triton_poi_fused_div_20)
        .other          triton_poi_fused_div_20,@"STO_CUDA_ENTRY STV_DEFAULT"
triton_poi_fused_div_20:
.text.triton_poi_fused_div_20:
[----:B------:R-:W-:Y:S08]  /*0000*/  LDC R1, c[0x0][0x28] ;  /* 0x00000a00ff017b82 */ /* 0x000ff00000000800 */
[----:B------:R-:W1:Y:S01]  /*0010*/  LDC.64 R12, c[0x0][0x218] ;  /* 0x00008600ff0c7b82 */ /* 0x000e620000000a00 */
[----:B------:R-:W2:Y:S01]  /*0020*/  S2R R0, SR_TID.X ;  /* 0x0000000000007919 */ /* 0x000ea20000002100 */
[----:B------:R-:W-:Y:S01]  /*0030*/  ULDC.64 UR4, c[0x0][0x208] ;  /* 0x0000820000047ab9 */ /* 0x000fe20000000a00 */
[----:B------:R-:W3:Y:S05]  /*0040*/  S2R R19, SR_CTAID.X ;  /* 0x0000000000137919 */ /* 0x000eea0000002500 */
[----:B------:R-:W4:Y:S08]  /*0050*/  LDC.64 R2, c[0x0][0x210] ;  /* 0x00008400ff027b82 */ /* 0x000f300000000a00 */
[----:B------:R-:W5:Y:S01]  /*0060*/  LDC.64 R14, c[0x0][0x220] ;  /* 0x00008800ff0e7b82 */ /* 0x000f620000000a00 */
[----:B-1----:R5:W5:Y:S07]  /*0070*/  LDG.E R18, desc[UR4][R12.64] ;  /* 0x000000040c127981 */ /* 0x002b6e000c1e1900 */
[----:B------:R-:W1:Y:S01]  /*0080*/  LDC.64 R16, c[0x0][0x228] ;  /* 0x00008a00ff107b82 */ /* 0x000e620000000a00 */
[----:B--2---:R-:W-:-:S04]  /*0090*/  SHF.L.U32 R0, R0, 0x2, RZ ;  /* 0x0000000200007819 */ /* 0x004fc800000006ff */
[----:B------:R-:W-:-:S04]  /*00a0*/  LOP3.LUT R0, R0, 0x1fc, RZ, 0xc0, !PT ;  /* 0x000001fc00007812 */ /* 0x000fc800078ec0ff */
[----:B---3--:R-:W-:-:S05]  /*00b0*/  LEA R19, R19, R0, 0xa ;  /* 0x0000000013137211 */ /* 0x008fca00078e50ff */
[----:B----4-:R-:W-:-:S05]  /*00c0*/  IMAD.WIDE R2, R19, 0x4, R2 ;  /* 0x0000000413027825 */ /* 0x010fca00078e0202 */
[----:B------:R-:W2:Y:S04]  /*00d0*/  LDG.E.128 R8, desc[UR4][R2.64] ;  /* 0x0000000402087981 */ /* 0x000ea8000c1e1d00 */
[----:B------:R1:W3:Y:S01]  /*00e0*/  LDG.E.128 R4, desc[UR4][R2.64+0x800] ;  /* 0x0008000402047981 */ /* 0x0002e2000c1e1d00 */
[----:B-----5:R-:W-:-:S04]  /*00f0*/  IMAD.WIDE R12, R19, 0x4, R14 ;  /* 0x00000004130c7825 */ /* 0x020fc800078e020e */
[----:B-1----:R-:W-:Y:S01]  /*0100*/  IMAD.WIDE R2, R19, 0x4, R16 ;  /* 0x0000000413027825 */ /* 0x002fe200078e0210 */
[C---:B------:R-:W-:Y:S02]  /*0110*/  FSETP.GT.AND P0, PT, |R18|.reuse, 8.50705917302346158658e+37, PT ;  /* 0x7e8000001200780b */ /* 0x040fe40003f04200 */
[----:B------:R-:W-:-:S11]  /*0120*/  FSETP.GEU.AND P1, PT, |R18|, 1.175494350822287508e-38, PT ;  /* 0x008000001200780b */ /* 0x000fd60003f2e200 */
[----:B------:R-:W-:-:S04]  /*0130*/  @P0 FMUL R18, R18, 0.25 ;  /* 0x3e80000012120820 */ /* 0x000fc80000400000 */
[----:B------:R-:W-:-:S06]  /*0140*/  @!P1 FMUL R18, R18, 16777216 ;  /* 0x4b80000012129820 */ /* 0x000fcc0000400000 */
[----:B------:R-:W1:Y:S01]  /*0150*/  MUFU.RCP R18, R18 ;  /* 0x0000001200127308 */ /* 0x000e620000001000 */
[----:B--2---:R-:W-:Y:S01]  /*0160*/  @P0 FMUL R8, R8, 0.25 ;  /* 0x3e80000008080820 */ /* 0x004fe20000400000 */
[----:B------:R-:W-:Y:S01]  /*0170*/  @P0 FMUL R9, R9, 0.25 ;  /* 0x3e80000009090820 */ /* 0x000fe20000400000 */
[----:B------:R-:W-:Y:S01]  /*0180*/  @P0 FMUL R10, R10, 0.25 ;  /* 0x3e8000000a0a0820 */ /* 0x000fe20000400000 */
[----:B------:R-:W-:Y:S01]  /*0190*/  @P0 FMUL R11, R11, 0.25 ;  /* 0x3e8000000b0b0820 */ /* 0x000fe20000400000 */
[----:B---3--:R-:W-:Y:S01]  /*01a0*/  @P0 FMUL R4, R4, 0.25 ;  /* 0x3e80000004040820 */ /* 0x008fe20000400000 */
[----:B------:R-:W-:Y:S01]  /*01b0*/  @P0 FMUL R5, R5, 0.25 ;  /* 0x3e80000005050820 */ /* 0x000fe20000400000 */
[----:B------:R-:W-:Y:S01]  /*01c0*/  @P0 FMUL R6, R6, 0.25 ;  /* 0x3e80000006060820 */ /* 0x000fe20000400000 */
[----:B------:R-:W-:Y:S01]  /*01d0*/  @P0 FMUL R7, R7, 0.25 ;  /* 0x3e80000007070820 */ /* 0x000fe20000400000 */
[----:B------:R-:W-:Y:S01]  /*01e0*/  @!P1 FMUL R8, R8, 16777216 ;  /* 0x4b80000008089820 */ /* 0x000fe20000400000 */
[----:B------:R-:W-:Y:S01]  /*01f0*/  @!P1 FMUL R9, R9, 16777216 ;  /* 0x4b80000009099820 */ /* 0x000fe20000400000 */
[----:B------:R-:W-:Y:S01]  /*0200*/  @!P1 FMUL R10, R10, 16777216 ;  /* 0x4b8000000a0a9820 */ /* 0x000fe20000400000 */
[----:B------:R-:W-:Y:S01]  /*0210*/  @!P1 FMUL R11, R11, 16777216 ;  /* 0x4b8000000b0b9820 */ /* 0x000fe20000400000 */
[----:B------:R-:W-:Y:S01]  /*0220*/  @!P1 FMUL R4, R4, 16777216 ;  /* 0x4b80000004049820 */ /* 0x000fe20000400000 */
[----:B------:R-:W-:Y:S01]  /*0230*/  @!P1 FMUL R5, R5, 16777216 ;  /* 0x4b80000005059820 */ /* 0x000fe20000400000 */
[----:B------:R-:W-:Y:S01]  /*0240*/  @!P1 FMUL R6, R6, 16777216 ;  /* 0x4b80000006069820 */ /* 0x000fe20000400000 */
[----:B------:R-:W-:Y:S01]  /*0250*/  @!P1 FMUL R7, R7, 16777216 ;  /* 0x4b80000007079820 */ /* 0x000fe20000400000 */
[C---:B-1----:R-:W-:Y:S01]  /*0260*/  FMUL R8, R18.reuse, R8 ;  /* 0x0000000812087220 */ /* 0x042fe20000400000 */
[C---:B------:R-:W-:Y:S01]  /*0270*/  FMUL R9, R18.reuse, R9 ;  /* 0x0000000912097220 */ /* 0x040fe20000400000 */
[C---:B------:R-:W-:Y:S01]  /*0280*/  FMUL R10, R18.reuse, R10 ;  /* 0x0000000a120a7220 */ /* 0x040fe20000400000 */
[C---:B------:R-:W-:Y:S01]  /*0290*/  FMUL R11, R18.reuse, R11 ;  /* 0x0000000b120b7220 */ /* 0x040fe20000400000 */
[C---:B------:R-:W-:Y:S01]  /*02a0*/  FMUL R4, R18.reuse, R4 ;  /* 0x0000000412047220 */ /* 0x040fe20000400000 */
[C---:B------:R-:W-:Y:S01]  /*02b0*/  FMUL R5, R18.reuse, R5 ;  /* 0x0000000512057220 */ /* 0x040fe20000400000 */
[C---:B------:R-:W-:Y:S01]  /*02c0*/  FMUL R6, R18.reuse, R6 ;  /* 0x0000000612067220 */ /* 0x040fe20000400000 */
[----:B------:R-:W-:Y:S01]  /*02d0*/  FMUL R7, R18, R7 ;  /* 0x0000000712077220 */ /* 0x000fe20000400000 */
[----:B------:R-:W-:Y:S04]  /*02e0*/  STG.E.128 desc[UR4][R12.64], R8 ;  /* 0x000000080c007986 */ /* 0x000fe8000c101d04 */
[----:B------:R-:W-:Y:S04]  /*02f0*/  STG.E.128 desc[UR4][R12.64+0x800], R4 ;  /* 0x000800040c007986 */ /* 0x000fe8000c101d04 */
[----:B------:R-:W-:Y:S04]  /*0300*/  STG.E.128 desc[UR4][R2.64], R8 ;  /* 0x0000000802007986 */ /* 0x000fe8000c101d04 */
[----:B------:R-:W-:Y:S01]  /*0310*/  STG.E.128 desc[UR4][R2.64+0x800], R4 ;  /* 0x0008000402007986 */ /* 0x000fe2000c101d04 */
[----:B------:R-:W-:Y:S05]  /*0320*/  EXIT ;  /* 0x000000000000794d */ /* 0x000fea0003800000 */
.L_x_0:
[----:B------:R-:W-:-:S00]  /*0330*/  BRA `(.L_x_0) ;  /* 0xfffffffc00fc7947 */ /* 0x000fc0000383ffff */
[----:B------:R-:W-:-:S00]  /*0340*/  NOP ;  /* 0x0000000000007918 */ /* 0x000fc00000000000 */
        /* <DEDUP_REMOVED lines=11> */
.L_x_1:


//--------------------- .nv.constant0.triton_poi_fused_div_20 --------------------------
	.section	.nv.constant0.triton_poi_fused_div_20,"a",@progbits
	.sectionflags	@""
	.align	4
.nv.constant0.triton_poi_fused_div_20:
	.zero		564
